//
// Generated by NVIDIA NVVM Compiler
//
// Compiler Build ID: CL-36424714
// Cuda compilation tools, release 13.0, V13.0.88
// Based on NVVM 20.0.0
//

.version 9.0
.target sm_100
.address_size 64

	// .globl	_Z9CountSortPiS_ii

.visible .entry _Z9CountSortPiS_ii(
	.param .u64 .ptr .align 1 _Z9CountSortPiS_ii_param_0,
	.param .u64 .ptr .align 1 _Z9CountSortPiS_ii_param_1,
	.param .u32 _Z9CountSortPiS_ii_param_2,
	.param .u32 _Z9CountSortPiS_ii_param_3
)
{
	.reg .pred 	%p<21>;
	.reg .b32 	%r<45>;
	.reg .b64 	%rd<24>;

	ld.param.u64 	%rd9, [_Z9CountSortPiS_ii_param_0];
	ld.param.u64 	%rd10, [_Z9CountSortPiS_ii_param_1];
	ld.param.u32 	%r17, [_Z9CountSortPiS_ii_param_2];
	ld.param.u32 	%r18, [_Z9CountSortPiS_ii_param_3];
	cvta.to.global.u64 	%rd1, %rd10;
	cvta.to.global.u64 	%rd2, %rd9;
	mov.u32 	%r19, %ntid.x;
	mov.u32 	%r20, %nctaid.x;
	mov.u32 	%r21, %ctaid.x;
	mov.u32 	%r22, %tid.x;
	mad.lo.s32 	%r23, %r21, %r19, %r22;
	mul.lo.s32 	%r24, %r19, %r20;
	div.s32 	%r25, %r18, %r24;
	mul.lo.s32 	%r1, %r25, %r23;
	add.s32 	%r2, %r1, %r25;
	setp.lt.s32 	%p1, %r17, 1;
	@%p1 bra 	$L__BB0_17;
	and.b32  	%r3, %r17, 3;
	setp.lt.u32 	%p2, %r17, 4;
	mov.b32 	%r43, 0;
	@%p2 bra 	$L__BB0_12;
	and.b32  	%r43, %r17, 2147483644;
	neg.s32 	%r42, %r43;
	add.s64 	%rd22, %rd2, 8;
$L__BB0_3:
	ld.global.u32 	%r27, [%rd22+-8];
	setp.lt.s32 	%p3, %r27, %r1;
	setp.ge.s32 	%p4, %r27, %r2;
	or.pred  	%p5, %p3, %p4;
	@%p5 bra 	$L__BB0_5;
	mul.wide.s32 	%rd11, %r27, 4;
	add.s64 	%rd12, %rd1, %rd11;
	ld.global.u32 	%r28, [%rd12];
	add.s32 	%r29, %r28, 1;
	st.global.u32 	[%rd12], %r29;
$L__BB0_5:
	ld.global.u32 	%r30, [%rd22+-4];
	setp.lt.s32 	%p6, %r30, %r1;
	setp.ge.s32 	%p7, %r30, %r2;
	or.pred  	%p8, %p6, %p7;
	@%p8 bra 	$L__BB0_7;
	mul.wide.s32 	%rd13, %r30, 4;
	add.s64 	%rd14, %rd1, %rd13;
	ld.global.u32 	%r31, [%rd14];
	add.s32 	%r32, %r31, 1;
	st.global.u32 	[%rd14], %r32;
$L__BB0_7:
	ld.global.u32 	%r33, [%rd22];
	setp.lt.s32 	%p9, %r33, %r1;
	setp.ge.s32 	%p10, %r33, %r2;
	or.pred  	%p11, %p9, %p10;
	@%p11 bra 	$L__BB0_9;
	mul.wide.s32 	%rd15, %r33, 4;
	add.s64 	%rd16, %rd1, %rd15;
	ld.global.u32 	%r34, [%rd16];
	add.s32 	%r35, %r34, 1;
	st.global.u32 	[%rd16], %r35;
$L__BB0_9:
	ld.global.u32 	%r36, [%rd22+4];
	setp.lt.s32 	%p12, %r36, %r1;
	setp.ge.s32 	%p13, %r36, %r2;
	or.pred  	%p14, %p12, %p13;
	@%p14 bra 	$L__BB0_11;
	mul.wide.s32 	%rd17, %r36, 4;
	add.s64 	%rd18, %rd1, %rd17;
	ld.global.u32 	%r37, [%rd18];
	add.s32 	%r38, %r37, 1;
	st.global.u32 	[%rd18], %r38;
$L__BB0_11:
	add.s32 	%r42, %r42, 4;
	add.s64 	%rd22, %rd22, 16;
	setp.ne.s32 	%p15, %r42, 0;
	@%p15 bra 	$L__BB0_3;
$L__BB0_12:
	setp.eq.s32 	%p16, %r3, 0;
	@%p16 bra 	$L__BB0_17;
	mul.wide.u32 	%rd19, %r43, 4;
	add.s64 	%rd23, %rd2, %rd19;
	neg.s32 	%r44, %r3;
$L__BB0_14:
	.pragma "nounroll";
	ld.global.u32 	%r39, [%rd23];
	setp.lt.s32 	%p17, %r39, %r1;
	setp.ge.s32 	%p18, %r39, %r2;
	or.pred  	%p19, %p17, %p18;
	@%p19 bra 	$L__BB0_16;
	mul.wide.s32 	%rd20, %r39, 4;
	add.s64 	%rd21, %rd1, %rd20;
	ld.global.u32 	%r40, [%rd21];
	add.s32 	%r41, %r40, 1;
	st.global.u32 	[%rd21], %r41;
$L__BB0_16:
	add.s64 	%rd23, %rd23, 4;
	add.s32 	%r44, %r44, 1;
	setp.ne.s32 	%p20, %r44, 0;
	@%p20 bra 	$L__BB0_14;
$L__BB0_17:
	bar.sync 	0;
	ret;

}


// ===== COMPILED SASS (sm_100) =====

	.target	sm_100

	.elftype	@"ET_EXEC"


//--------------------- .note.nv.tkinfo           --------------------------
	.section	.note.nv.tkinfo,"",@"SHT_NOTE"
	.sectionflags	@"SHF_NOTE_NV_TKINFO"
	.tkinfo
        /*0018*/ 	.word	0x00000002
        /*0030*/ 	.string	""
        /*0030*/ 	.string	"ptxas"
        /*0030*/ 	.string	"Cuda compilation tools, release 13.0, V13.0.88"
        /*0030*/ 	.string	"Build cuda_13.0.r13.0/compiler.36424714_0"
        /*0030*/ 	.string	"-arch sm_100 -m 64 "



//--------------------- .note.nv.cuinfo           --------------------------
	.section	.note.nv.cuinfo,"",@"SHT_NOTE"
	.sectionflags	@"SHF_NOTE_NV_CUINFO"
        /*0018*/ 	.short	0x0002
        /*001a*/ 	.short	0x0064
        /*001c*/ 	.short	0x0082
	.zero		2


//--------------------- .nv.info                  --------------------------
	.section	.nv.info,"",@"SHT_CUDA_INFO"
	.align	4


	//----- nvinfo : EIATTR_REGCOUNT
	.align		4
        /*0000*/ 	.byte	0x04, 0x2f
        /*0002*/ 	.short	(.L_1 - .L_0)
	.align		4
.L_0:
        /*0004*/ 	.word	index@(_Z9CountSortPiS_ii)
        /*0008*/ 	.word	0x00000012


	//----- nvinfo : EIATTR_FRAME_SIZE
	.align		4
.L_1:
        /*000c*/ 	.byte	0x04, 0x11
        /*000e*/ 	.short	(.L_3 - .L_2)
	.align		4
.L_2:
        /*0010*/ 	.word	index@(_Z9CountSortPiS_ii)
        /*0014*/ 	.word	0x00000000


	//----- nvinfo : EIATTR_MIN_STACK_SIZE
	.align		4
.L_3:
        /*0018*/ 	.byte	0x04, 0x12
        /*001a*/ 	.short	(.L_5 - .L_4)
	.align		4
.L_4:
        /*001c*/ 	.word	index@(_Z9CountSortPiS_ii)
        /*0020*/ 	.word	0x00000000
.L_5:


//--------------------- .nv.compat                --------------------------
	.section	.nv.compat,"",@"SHT_CUDA_COMPAT_INFO"
	.align	4
        /*0000*/ 	.byte	0x02, 0x09, 0x00, 0x00, 0x02, 0x02, 0x01, 0x00, 0x02, 0x05, 0x05, 0x00, 0x03, 0x07, 0x01, 0x01
        /*0010*/ 	.byte	0x02, 0x03, 0x00, 0x00, 0x02, 0x06, 0x01, 0x00, 0x04, 0x0b, 0x08, 0x00, 0x09, 0x00, 0x00, 0x00
        /*0020*/ 	.byte	0x00, 0x00, 0x00, 0x00


//--------------------- .nv.info._Z9CountSortPiS_ii --------------------------
	.section	.nv.info._Z9CountSortPiS_ii,"",@"SHT_CUDA_INFO"
	.sectionflags	@""
	.align	4


	//----- nvinfo : EIATTR_CUDA_API_VERSION
	.align		4
        /*0000*/ 	.byte	0x04, 0x37
        /*0002*/ 	.short	(.L_7 - .L_6)
.L_6:
        /*0004*/ 	.word	0x00000082


	//----- nvinfo : EIATTR_KPARAM_INFO
	.align		4
.L_7:
        /*0008*/ 	.byte	0x04, 0x17
        /*000a*/ 	.short	(.L_9 - .L_8)
.L_8:
        /*000c*/ 	.word	0x00000000
        /*0010*/ 	.short	0x0003
        /*0012*/ 	.short	0x0014
        /*0014*/ 	.byte	0x00, 0xf0, 0x11, 0x00


	//----- nvinfo : EIATTR_KPARAM_INFO
	.align		4
.L_9:
        /*0018*/ 	.byte	0x04, 0x17
        /*001a*/ 	.short	(.L_11 - .L_10)
.L_10:
        /*001c*/ 	.word	0x00000000
        /*0020*/ 	.short	0x0002
        /*0022*/ 	.short	0x0010
        /*0024*/ 	.byte	0x00, 0xf0, 0x11, 0x00


	//----- nvinfo : EIATTR_KPARAM_INFO
	.align		4
.L_11:
        /*0028*/ 	.byte	0x04, 0x17
        /*002a*/ 	.short	(.L_13 - .L_12)
.L_12:
        /*002c*/ 	.word	0x00000000
        /*0030*/ 	.short	0x0001
        /*0032*/ 	.short	0x0008
        /*0034*/ 	.byte	0x00, 0xf5, 0x21, 0x00


	//----- nvinfo : EIATTR_KPARAM_INFO
	.align		4
.L_13:
        /*0038*/ 	.byte	0x04, 0x17
        /*003a*/ 	.short	(.L_15 - .L_14)
.L_14:
        /*003c*/ 	.word	0x00000000
        /*0040*/ 	.short	0x0000
        /*0042*/ 	.short	0x0000
        /*0044*/ 	.byte	0x00, 0xf5, 0x21, 0x00


	//----- nvinfo : EIATTR_SPARSE_MMA_MASK
	.align		4
.L_15:
        /*0048*/ 	.byte	0x03, 0x50
        /*004a*/ 	.short	0x0000


	//----- nvinfo : EIATTR_MAXREG_COUNT
	.align		4
        /*004c*/ 	.byte	0x03, 0x1b
        /*004e*/ 	.short	0x00ff


	//----- nvinfo : EIATTR_NUM_BARRIERS
	.align		4
        /*0050*/ 	.byte	0x02, 0x4c
        /*0052*/ 	.byte	0x01
	.zero		1


	//----- nvinfo : EIATTR_MERCURY_ISA_VERSION
	.align		4
        /*0054*/ 	.byte	0x03, 0x5f
        /*0056*/ 	.short	0x0101


	//----- nvinfo : EIATTR_VRC_CTA_INIT_COUNT
	.align		4
        /*0058*/ 	.byte	0x02, 0x4a
	.zero		1
	.zero		1


	//----- nvinfo : EIATTR_EXIT_INSTR_OFFSETS
	.align		4
        /*005c*/ 	.byte	0x04, 0x1c
        /*005e*/ 	.short	(.L_17 - .L_16)


	//   ....[0]....
.L_16:
        /*0060*/ 	.word	0x00001440


	//----- nvinfo : EIATTR_CBANK_PARAM_SIZE
	.align		4
.L_17:
        /*0064*/ 	.byte	0x03, 0x19
        /*0066*/ 	.short	0x0018


	//----- nvinfo : EIATTR_PARAM_CBANK
	.align		4
        /*0068*/ 	.byte	0x04, 0x0a
        /*006a*/ 	.short	(.L_19 - .L_18)
	.align		4
.L_18:
        /*006c*/ 	.word	index@(.nv.constant0._Z9CountSortPiS_ii)
        /*0070*/ 	.short	0x0380
        /*0072*/ 	.short	0x0018


	//----- nvinfo : EIATTR_SW_WAR
	.align		4
.L_19:
        /*0074*/ 	.byte	0x04, 0x36
        /*0076*/ 	.short	(.L_21 - .L_20)
.L_20:
        /*0078*/ 	.word	0x00000008
.L_21:


//--------------------- .nv.callgraph             --------------------------
	.section	.nv.callgraph,"",@"SHT_CUDA_CALLGRAPH"
	.align	4
	.sectionentsize	8
	.align		4
        /*0000*/ 	.word	0x00000000
	.align		4
        /*0004*/ 	.word	0xffffffff
	.align		4
        /*0008*/ 	.word	0x00000000
	.align		4
        /*000c*/ 	.word	0xfffffffe
	.align		4
        /*0010*/ 	.word	0x00000000
	.align		4
        /*0014*/ 	.word	0xfffffffd
	.align		4
        /*0018*/ 	.word	0x00000000
	.align		4
        /*001c*/ 	.word	0xfffffffc


//--------------------- .text._Z9CountSortPiS_ii  --------------------------
	.section	.text._Z9CountSortPiS_ii,"ax",@progbits
	.align	128
        .global         _Z9CountSortPiS_ii
        .type           _Z9CountSortPiS_ii,@function
        .size           _Z9CountSortPiS_ii,(.L_x_8 - _Z9CountSortPiS_ii)
        .other          _Z9CountSortPiS_ii,@"STO_CUDA_ENTRY STV_DEFAULT"
_Z9CountSortPiS_ii:
.text._Z9CountSortPiS_ii:
[----:B------:R-:W-:Y:S01]  /*0000*/  LDC R1, c[0x0][0x37c] ;  /* 0x0000df00ff017b82 */ /* 0x000fe20000000800 */
[----:B------:R-:W0:Y:S07]  /*0010*/  LDCU UR4, c[0x0][0x360] ;  /* 0x00006c00ff0477ac */ /* 0x000e2e0008000800 */
[----:B------:R-:W0:Y:S01]  /*0020*/  LDC R4, c[0x0][0x370] ;  /* 0x0000dc00ff047b82 */ /* 0x000e220000000800 */
[----:B------:R-:W1:Y:S07]  /*0030*/  LDCU UR5, c[0x0][0x390] ;  /* 0x00007200ff0577ac */ /* 0x000e6e0008000800 */
[----:B------:R-:W2:Y:S01]  /*0040*/  LDC R9, c[0x0][0x394] ;  /* 0x0000e500ff097b82 */ /* 0x000ea20000000800 */
[----:B-1----:R-:W-:Y:S01]  /*0050*/  UISETP.GE.AND UP0, UPT, UR5, 0x1, UPT ;  /* 0x000000010500788c */ /* 0x002fe2000bf06270 */
[----:B0-----:R-:W-:-:S05]  /*0060*/  IMAD R4, R4, UR4, RZ ;  /* 0x0000000404047c24 */ /* 0x001fca000f8e02ff */
[-C--:B------:R-:W-:Y:S02]  /*0070*/  IABS R7, R4.reuse ;  /* 0x0000000400077213 */ /* 0x080fe40000000000 */
[----:B------:R-:W-:Y:S02]  /*0080*/  IABS R10, R4 ;  /* 0x00000004000a7213 */ /* 0x000fe40000000000 */
[----:B------:R-:W0:Y:S01]  /*0090*/  I2F.RP R0, R7 ;  /* 0x0000000700007306 */ /* 0x000e220000209400 */
[----:B--2---:R-:W-:-:S07]  /*00a0*/  IABS R8, R9 ;  /* 0x0000000900087213 */ /* 0x004fce0000000000 */
[----:B0-----:R-:W0:Y:S02]  /*00b0*/  MUFU.RCP R0, R0 ;  /* 0x0000000000007308 */ /* 0x001e240000001000 */
[----:B0-----:R-:W-:Y:S02]  /*00c0*/  VIADD R2, R0, 0xffffffe ;  /* 0x0ffffffe00027836 */ /* 0x001fe40000000000 */
[----:B------:R-:W-:-:S04]  /*00d0*/  IMAD.MOV R0, RZ, RZ, -R10 ;  /* 0x000000ffff007224 */ /* 0x000fc800078e0a0a */
[----:B------:R0:W1:Y:S02]  /*00e0*/  F2I.FTZ.U32.TRUNC.NTZ R3, R2 ;  /* 0x0000000200037305 */ /* 0x000064000021f000 */
[----:B0-----:R-:W-:Y:S02]  /*00f0*/  IMAD.MOV.U32 R2, RZ, RZ, RZ ;  /* 0x000000ffff027224 */ /* 0x001fe400078e00ff */
[----:B-1----:R-:W-:-:S04]  /*0100*/  IMAD.MOV R6, RZ, RZ, -R3 ;  /* 0x000000ffff067224 */ /* 0x002fc800078e0a03 */
[----:B------:R-:W-:Y:S02]  /*0110*/  IMAD R5, R6, R7, RZ ;  /* 0x0000000706057224 */ /* 0x000fe400078e02ff */
[----:B------:R-:W-:Y:S02]  /*0120*/  IMAD.MOV.U32 R6, RZ, RZ, R8 ;  /* 0x000000ffff067224 */ /* 0x000fe400078e0008 */
[----:B------:R-:W-:Y:S02]  /*0130*/  IMAD.HI.U32 R3, R3, R5, R2 ;  /* 0x0000000503037227 */ /* 0x000fe400078e0002 */
[----:B------:R-:W0:Y:S04]  /*0140*/  S2R R2, SR_CTAID.X ;  /* 0x0000000000027919 */ /* 0x000e280000002500 */
[----:B------:R-:W-:Y:S01]  /*0150*/  IMAD.HI.U32 R3, R3, R6, RZ ;  /* 0x0000000603037227 */ /* 0x000fe200078e00ff */
[----:B------:R-:W0:Y:S03]  /*0160*/  S2R R5, SR_TID.X ;  /* 0x0000000000057919 */ /* 0x000e260000002100 */
[----:B------:R-:W-:-:S05]  /*0170*/  IMAD R0, R3, R0, R6 ;  /* 0x0000000003007224 */ /* 0x000fca00078e0206 */
[----:B------:R-:W-:-:S13]  /*0180*/  ISETP.GT.U32.AND P2, PT, R7, R0, PT ;  /* 0x000000000700720c */ /* 0x000fda0003f44070 */
[----:B------:R-:W-:Y:S01]  /*0190*/  @!P2 IMAD.IADD R0, R0, 0x1, -R7 ;  /* 0x000000010000a824 */ /* 0x000fe200078e0a07 */
[----:B------:R-:W-:Y:S02]  /*01a0*/  @!P2 IADD3 R3, PT, PT, R3, 0x1, RZ ;  /* 0x000000010303a810 */ /* 0x000fe40007ffe0ff */
[----:B------:R-:W-:Y:S02]  /*01b0*/  ISETP.NE.AND P2, PT, R4, RZ, PT ;  /* 0x000000ff0400720c */ /* 0x000fe40003f45270 */
[----:B------:R-:W-:Y:S02]  /*01c0*/  ISETP.GE.U32.AND P0, PT, R0, R7, PT ;  /* 0x000000070000720c */ /* 0x000fe40003f06070 */
[----:B------:R-:W-:-:S04]  /*01d0*/  LOP3.LUT R0, R4, R9, RZ, 0x3c, !PT ;  /* 0x0000000904007212 */ /* 0x000fc800078e3cff */
[----:B------:R-:W-:Y:S01]  /*01e0*/  ISETP.GE.AND P1, PT, R0, RZ, PT ;  /* 0x000000ff0000720c */ /* 0x000fe20003f26270 */
[----:B0-----:R-:W-:-:S06]  /*01f0*/  IMAD R0, R2, UR4, R5 ;  /* 0x0000000402007c24 */ /* 0x001fcc000f8e0205 */
[----:B------:R-:W-:-:S06]  /*0200*/  @P0 VIADD R3, R3, 0x1 ;  /* 0x0000000103030836 */ /* 0x000fcc0000000000 */
[----:B------:R-:W-:Y:S01]  /*0210*/  @!P1 IMAD.MOV R3, RZ, RZ, -R3 ;  /* 0x000000ffff039224 */ /* 0x000fe200078e0a03 */
[----:B------:R-:W-:Y:S01]  /*0220*/  @!P2 LOP3.LUT R3, RZ, R4, RZ, 0x33, !PT ;  /* 0x00000004ff03a212 */ /* 0x000fe200078e33ff */
[----:B------:R-:W-:Y:S06]  /*0230*/  BRA.U !UP0, `(.L_x_0) ;  /* 0x00000011087c7547 */ /* 0x000fec000b800000 */
[----:B------:R-:W-:Y:S01]  /*0240*/  UISETP.GE.U32.AND UP0, UPT, UR5, 0x4, UPT ;  /* 0x000000040500788c */ /* 0x000fe2000bf06070 */
[----:B------:R-:W-:Y:S01]  /*0250*/  IMAD R0, R0, R3, RZ ;  /* 0x0000000300007224 */ /* 0x000fe200078e02ff */
[----:B------:R-:W0:Y:S03]  /*0260*/  LDCU.64 UR10, c[0x0][0x358] ;  /* 0x00006b00ff0a77ac */ /* 0x000e260008000a00 */
[----:B------:R-:W-:Y:S01]  /*0270*/  IMAD.IADD R2, R3, 0x1, R0 ;  /* 0x0000000103027824 */ /* 0x000fe200078e0200 */
[----:B------:R-:W-:Y:S01]  /*0280*/  ULOP3.LUT UR8, UR5, 0x3, URZ, 0xc0, !UPT ;  /* 0x0000000305087892 */ /* 0x000fe2000f8ec0ff */
[----:B------:R-:W-:Y:S02]  /*0290*/  UMOV UR4, URZ ;  /* 0x000000ff00047c82 */ /* 0x000fe40008000000 */
[----:B------:R-:W-:Y:S09]  /*02a0*/  BRA.U !UP0, `(.L_x_1) ;  /* 0x0000001108107547 */ /* 0x000ff2000b800000 */
[----:B------:R-:W1:Y:S01]  /*02b0*/  LDCU.64 UR6, c[0x0][0x380] ;  /* 0x00007000ff0677ac */ /* 0x000e620008000a00 */
[----:B------:R-:W-:-:S04]  /*02c0*/  ULOP3.LUT UR4, UR5, 0x7ffffffc, URZ, 0xc0, !UPT ;  /* 0x7ffffffc05047892 */ /* 0x000fc8000f8ec0ff */
[----:B------:R-:W-:Y:S02]  /*02d0*/  UIADD3 UR5, UPT, UPT, -UR4, URZ, URZ ;  /* 0x000000ff04057290 */ /* 0x000fe4000fffe1ff */
[----:B-1----:R-:W-:-:S04]  /*02e0*/  UIADD3 UR6, UP0, UPT, UR6, 0x8, URZ ;  /* 0x0000000806067890 */ /* 0x002fc8000ff1e0ff */
[----:B------:R-:W-:Y:S02]  /*02f0*/  UIADD3.X UR7, UPT, UPT, URZ, UR7, URZ, UP0, !UPT ;  /* 0x00000007ff077290 */ /* 0x000fe400087fe4ff */
[----:B------:R-:W-:Y:S01]  /*0300*/  UISETP.GE.AND UP0, UPT, UR5, URZ, UPT ;  /* 0x000000ff0500728c */ /* 0x000fe2000bf06270 */
[----:B------:R-:W-:-:S03]  /*0310*/  IMAD.U32 R4, RZ, RZ, UR6 ;  /* 0x00000006ff047e24 */ /* 0x000fc6000f8e00ff */
[----:B------:R-:W-:-:S05]  /*0320*/  IMAD.U32 R5, RZ, RZ, UR7 ;  /* 0x00000007ff057e24 */ /* 0x000fca000f8e00ff */
[----:B------:R-:W-:Y:S05]  /*0330*/  BRA.U UP0, `(.L_x_2) ;  /* 0x0000000d00587547 */ /* 0x000fea000b800000 */
[----:B------:R-:W-:Y:S02]  /*0340*/  UIADD3 UR6, UPT, UPT, -UR5, URZ, URZ ;  /* 0x000000ff05067290 */ /* 0x000fe4000fffe1ff */
[----:B------:R-:W-:Y:S02]  /*0350*/  UPLOP3.LUT UP0, UPT, UPT, UPT, UPT, 0x80, 0x8 ;  /* 0x000000000008789c */ /* 0x000fe40003f0f070 */
[----:B------:R-:W-:-:S09]  /*0360*/  UISETP.GT.AND UP1, UPT, UR6, 0xc, UPT ;  /* 0x0000000c0600788c */ /* 0x000fd2000bf24270 */
[----:B------:R-:W-:Y:S05]  /*0370*/  BRA.U !UP1, `(.L_x_3) ;  /* 0x0000000909187547 */ /* 0x000fea000b800000 */
[----:B------:R-:W-:-:S11]  /*0380*/  UPLOP3.LUT UP0, UPT, UPT, UPT, UPT, 0x40, 0x4 ;  /* 0x000000000004789c */ /* 0x000fd60003f0e870 */
.L_x_4:
[----:B0-2---:R-:W2:Y:S02]  /*0390*/  LDG.E R3, desc[UR10][R4.64+-0x8] ;  /* 0xfffff80a04037981 */ /* 0x005ea4000c1e1900 */
[----:B--2---:R-:W-:-:S04]  /*03a0*/  ISETP.GE.AND P0, PT, R3, R2, PT ;  /* 0x000000020300720c */ /* 0x004fc80003f06270 */
[----:B------:R-:W-:-:S13]  /*03b0*/  ISETP.LT.OR P0, PT, R3, R0, P0 ;  /* 0x000000000300720c */ /* 0x000fda0000701670 */
[----:B------:R-:W0:Y:S02]  /*03c0*/  @!P0 LDC.64 R6, c[0x0][0x388] ;  /* 0x0000e200ff068b82 */ /* 0x000e240000000a00 */
[----:B0-----:R-:W-:-:S05]  /*03d0*/  @!P0 IMAD.WIDE R6, R3, 0x4, R6 ;  /* 0x0000000403068825 */ /* 0x001fca00078e0206 */
[----:B------:R-:W2:Y:S02]  /*03e0*/  @!P0 LDG.E R3, desc[UR10][R6.64] ;  /* 0x0000000a06038981 */ /* 0x000ea4000c1e1900 */
[----:B--2---:R-:W-:-:S05]  /*03f0*/  @!P0 IADD3 R3, PT, PT, R3, 0x1, RZ ;  /* 0x0000000103038810 */ /* 0x004fca0007ffe0ff */
[----:B------:R0:W-:Y:S04]  /*0400*/  @!P0 STG.E desc[UR10][R6.64], R3 ;  /* 0x0000000306008986 */ /* 0x0001e8000c10190a */
[----:B------:R-:W2:Y:S02]  /*0410*/  LDG.E R11, desc[UR10][R4.64+-0x4] ;  /* 0xfffffc0a040b7981 */ /* 0x000ea4000c1e1900 */
[----:B--2---:R-:W-:-:S04]  /*0420*/  ISETP.GE.AND P0, PT, R11, R2, PT ;  /* 0x000000020b00720c */ /* 0x004fc80003f06270 */
[----:B------:R-:W-:-:S13]  /*0430*/  ISETP.LT.OR P0, PT, R11, R0, P0 ;  /* 0x000000000b00720c */ /* 0x000fda0000701670 */
[----:B------:R-:W1:Y:S02]  /*0440*/  @!P0 LDC.64 R8, c[0x0][0x388] ;  /* 0x0000e200ff088b82 */ /* 0x000e640000000a00 */
[----:B-1----:R-:W-:-:S05]  /*0450*/  @!P0 IMAD.WIDE R8, R11, 0x4, R8 ;  /* 0x000000040b088825 */ /* 0x002fca00078e0208 */
[----:B------:R-:W2:Y:S02]  /*0460*/  @!P0 LDG.E R10, desc[UR10][R8.64] ;  /* 0x0000000a080a8981 */ /* 0x000ea4000c1e1900 */
[----:B--2---:R-:W-:-:S05]  /*0470*/  @!P0 VIADD R11, R10, 0x1 ;  /* 0x000000010a0b8836 */ /* 0x004fca0000000000 */
[----:B------:R1:W-:Y:S04]  /*0480*/  @!P0 STG.E desc[UR10][R8.64], R11 ;  /* 0x0000000b08008986 */ /* 0x0003e8000c10190a */
[----:B------:R-:W2:Y:S02]  /*0490*/  LDG.E R13, desc[UR10][R4.64] ;  /* 0x0000000a040d7981 */ /* 0x000ea4000c1e1900 */
[----:B--2---:R-:W-:-:S04]  /*04a0*/  ISETP.GE.AND P0, PT, R13, R2, PT ;  /* 0x000000020d00720c */ /* 0x004fc80003f06270 */
[----:B------:R-:W-:-:S13]  /*04b0*/  ISETP.LT.OR P0, PT, R13, R0, P0 ;  /* 0x000000000d00720c */ /* 0x000fda0000701670 */
[----:B0-----:R-:W0:Y:S02]  /*04c0*/  @!P0 LDC.64 R6, c[0x0][0x388] ;  /* 0x0000e200ff068b82 */ /* 0x001e240000000a00 */
[----:B0-----:R-:W-:-:S05]  /*04d0*/  @!P0 IMAD.WIDE R6, R13, 0x4, R6 ;  /* 0x000000040d068825 */ /* 0x001fca00078e0206 */
[----:B------:R-:W2:Y:S02]  /*04e0*/  @!P0 LDG.E R3, desc[UR10][R6.64] ;  /* 0x0000000a06038981 */ /* 0x000ea4000c1e1900 */
[----:B--2---:R-:W-:-:S05]  /*04f0*/  @!P0 VIADD R3, R3, 0x1 ;  /* 0x0000000103038836 */ /* 0x004fca0000000000 */
[----:B------:R0:W-:Y:S04]  /*0500*/  @!P0 STG.E desc[UR10][R6.64], R3 ;  /* 0x0000000306008986 */ /* 0x0001e8000c10190a */
[----:B------:R-:W2:Y:S02]  /*0510*/  LDG.E R13, desc[UR10][R4.64+0x4] ;  /* 0x0000040a040d7981 */ /* 0x000ea4000c1e1900 */
[----:B--2---:R-:W-:-:S04]  /*0520*/  ISETP.GE.AND P0, PT, R13, R2, PT ;  /* 0x000000020d00720c */ /* 0x004fc80003f06270 */
[----:B------:R-:W-:-:S13]  /*0530*/  ISETP.LT.OR P0, PT, R13, R0, P0 ;  /* 0x000000000d00720c */ /* 0x000fda0000701670 */
[----:B-1----:R-:W1:Y:S02]  /*0540*/  @!P0 LDC.64 R8, c[0x0][0x388] ;  /* 0x0000e200ff088b82 */ /* 0x002e640000000a00 */
        /* <DEDUP_REMOVED lines=26> */
[----:B--2---:R-:W-:-:S05]  /*06f0*/  @!P0 IADD3 R3, PT, PT, R3, 0x1, RZ ;  /* 0x0000000103038810 */ /* 0x004fca0007ffe0ff */
        /* <DEDUP_REMOVED lines=65> */
[----:B------:R-:W3:Y:S02]  /*0b10*/  LDG.E R13, desc[UR10][R4.64+0x34] ;  /* 0x0000340a040d7981 */ /* 0x000ee4000c1e1900 */
[----:B---3--:R-:W-:-:S04]  /*0b20*/  ISETP.GE.AND P0, PT, R13, R2, PT ;  /* 0x000000020d00720c */ /* 0x008fc80003f06270 */
[----:B------:R-:W-:-:S13]  /*0b30*/  ISETP.LT.OR P0, PT, R13, R0, P0 ;  /* 0x000000000d00720c */ /* 0x000fda0000701670 */
[----:B-1----:R-:W0:Y:S02]  /*0b40*/  @!P0 LDC.64 R8, c[0x0][0x388] ;  /* 0x0000e200ff088b82 */ /* 0x002e240000000a00 */
[----:B0-----:R-:W-:-:S05]  /*0b50*/  @!P0 IMAD.WIDE R8, R13, 0x4, R8 ;  /* 0x000000040d088825 */ /* 0x001fca00078e0208 */
[----:B------:R-:W3:Y:S01]  /*0b60*/  @!P0 LDG.E R10, desc[UR10][R8.64] ;  /* 0x0000000a080a8981 */ /* 0x000ee2000c1e1900 */
[----:B------:R-:W-:-:S04]  /*0b70*/  UIADD3 UR5, UPT, UPT, UR5, 0x10, URZ ;  /* 0x0000001005057890 */ /* 0x000fc8000fffe0ff */
[----:B------:R-:W-:Y:S01]  /*0b80*/  UISETP.GE.AND UP1, UPT, UR5, -0xc, UPT ;  /* 0xfffffff40500788c */ /* 0x000fe2000bf26270 */
[----:B---3--:R-:W-:-:S05]  /*0b90*/  @!P0 VIADD R11, R10, 0x1 ;  /* 0x000000010a0b8836 */ /* 0x008fca0000000000 */
[----:B------:R2:W-:Y:S01]  /*0ba0*/  @!P0 STG.E desc[UR10][R8.64], R11 ;  /* 0x0000000b08008986 */ /* 0x0005e2000c10190a */
[----:B------:R-:W-:-:S05]  /*0bb0*/  IADD3 R4, P0, PT, R4, 0x40, RZ ;  /* 0x0000004004047810 */ /* 0x000fca0007f1e0ff */
[----:B------:R-:W-:Y:S01]  /*0bc0*/  IMAD.X R5, RZ, RZ, R5, P0 ;  /* 0x000000ffff057224 */ /* 0x000fe200000e0605 */
[----:B------:R-:W-:Y:S07]  /*0bd0*/  BRA.U !UP1, `(.L_x_4) ;  /* 0xfffffff509ec7547 */ /* 0x000fee000b83ffff */
.L_x_3:
[----:B------:R-:W-:-:S04]  /*0be0*/  UIADD3 UR6, UPT, UPT, -UR5, URZ, URZ ;  /* 0x000000ff05067290 */ /* 0x000fc8000fffe1ff */
[----:B------:R-:W-:-:S09]  /*0bf0*/  UISETP.GT.AND UP1, UPT, UR6, 0x4, UPT ;  /* 0x000000040600788c */ /* 0x000fd2000bf24270 */
[----:B------:R-:W-:Y:S05]  /*0c00*/  BRA.U !UP1, `(.L_x_5) ;  /* 0x00000005091c7547 */ /* 0x000fea000b800000 */
[----:B0-2---:R-:W2:Y:S02]  /*0c10*/  LDG.E R3, desc[UR10][R4.64+-0x8] ;  /* 0xfffff80a04037981 */ /* 0x005ea4000c1e1900 */
[----:B--2---:R-:W-:-:S04]  /*0c20*/  ISETP.GE.AND P0, PT, R3, R2, PT ;  /* 0x000000020300720c */ /* 0x004fc80003f06270 */
[----:B------:R-:W-:-:S13]  /*0c30*/  ISETP.LT.OR P0, PT, R3, R0, P0 ;  /* 0x000000000300720c */ /* 0x000fda0000701670 */
[----:B------:R-:W0:Y:S02]  /*0c40*/  @!P0 LDC.64 R6, c[0x0][0x388] ;  /* 0x0000e200ff068b82 */ /* 0x000e240000000a00 */
[----:B0-----:R-:W-:-:S05]  /*0c50*/  @!P0 IMAD.WIDE R6, R3, 0x4, R6 ;  /* 0x0000000403068825 */ /* 0x001fca00078e0206 */
[----:B------:R-:W2:Y:S02]  /*0c60*/  @!P0 LDG.E R3, desc[UR10][R6.64] ;  /* 0x0000000a06038981 */ /* 0x000ea4000c1e1900 */
[----:B--2---:R-:W-:-:S05]  /*0c70*/  @!P0 VIADD R3, R3, 0x1 ;  /* 0x0000000103038836 */ /* 0x004fca0000000000 */
[----:B------:R0:W-:Y:S04]  /*0c80*/  @!P0 STG.E desc[UR10][R6.64], R3 ;  /* 0x0000000306008986 */ /* 0x0001e8000c10190a */
[----:B------:R-:W2:Y:S02]  /*0c90*/  LDG.E R11, desc[UR10][R4.64+-0x4] ;  /* 0xfffffc0a040b7981 */ /* 0x000ea4000c1e1900 */
[----:B--2---:R-:W-:-:S04]  /*0ca0*/  ISETP.GE.AND P0, PT, R11, R2, PT ;  /* 0x000000020b00720c */ /* 0x004fc80003f06270 */
[----:B------:R-:W-:-:S13]  /*0cb0*/  ISETP.LT.OR P0, PT, R11, R0, P0 ;  /* 0x000000000b00720c */ /* 0x000fda0000701670 */
[----:B------:R-:W1:Y:S02]  /*0cc0*/  @!P0 LDC.64 R8, c[0x0][0x388] ;  /* 0x0000e200ff088b82 */ /* 0x000e640000000a00 */
[----:B-1----:R-:W-:-:S05]  /*0cd0*/  @!P0 IMAD.WIDE R8, R11, 0x4, R8 ;  /* 0x000000040b088825 */ /* 0x002fca00078e0208 */
[----:B------:R-:W2:Y:S02]  /*0ce0*/  @!P0 LDG.E R10, desc[UR10][R8.64] ;  /* 0x0000000a080a8981 */ /* 0x000ea4000c1e1900 */
[----:B--2---:R-:W-:-:S05]  /*0cf0*/  @!P0 IADD3 R11, PT, PT, R10, 0x1, RZ ;  /* 0x000000010a0b8810 */ /* 0x004fca0007ffe0ff */
        /* <DEDUP_REMOVED lines=20> */
[----:B------:R-:W2:Y:S02]  /*0e40*/  @!P0 LDC.64 R10, c[0x0][0x388] ;  /* 0x0000e200ff0a8b82 */ /* 0x000ea40000000a00 */
[----:B--2---:R-:W-:-:S05]  /*0e50*/  @!P0 IMAD.WIDE R10, R15, 0x4, R10 ;  /* 0x000000040f0a8825 */ /* 0x004fca00078e020a */
[----:B0-----:R-:W2:Y:S01]  /*0e60*/  @!P0 LDG.E R3, desc[UR10][R10.64] ;  /* 0x0000000a0a038981 */ /* 0x001ea2000c1e1900 */
[----:B------:R-:W-:-:S05]  /*0e70*/  IADD3 R6, P1, PT, R4, 0x10, RZ ;  /* 0x0000001004067810 */ /* 0x000fca0007f3e0ff */
[----:B------:R-:W-:Y:S02]  /*0e80*/  IMAD.X R7, RZ, RZ, R5, P1 ;  /* 0x000000ffff077224 */ /* 0x000fe400008e0605 */
[----:B--2---:R-:W-:-:S05]  /*0e90*/  @!P0 VIADD R3, R3, 0x1 ;  /* 0x0000000103038836 */ /* 0x004fca0000000000 */
[----:B------:R0:W-:Y:S04]  /*0ea0*/  @!P0 STG.E desc[UR10][R10.64], R3 ;  /* 0x000000030a008986 */ /* 0x0001e8000c10190a */
[----:B-1----:R-:W2:Y:S02]  /*0eb0*/  LDG.E R9, desc[UR10][R6.64+-0x4] ;  /* 0xfffffc0a06097981 */ /* 0x002ea4000c1e1900 */
        /* <DEDUP_REMOVED lines=12> */
[----:B0-----:R-:W2:Y:S02]  /*0f80*/  @!P0 LDG.E R3, desc[UR10][R8.64] ;  /* 0x0000000a08038981 */ /* 0x001ea4000c1e1900 */
[----:B--2---:R-:W-:-:S05]  /*0f90*/  @!P0 IADD3 R3, PT, PT, R3, 0x1, RZ ;  /* 0x0000000103038810 */ /* 0x004fca0007ffe0ff */
[----:B------:R3:W-:Y:S04]  /*0fa0*/  @!P0 STG.E desc[UR10][R8.64], R3 ;  /* 0x0000000308008986 */ /* 0x0007e8000c10190a */
[----:B------:R-:W2:Y:S02]  /*0fb0*/  LDG.E R15, desc[UR10][R6.64+0x4] ;  /* 0x0000040a060f7981 */ /* 0x000ea4000c1e1900 */
[----:B--2---:R-:W-:-:S04]  /*0fc0*/  ISETP.GE.AND P0, PT, R15, R2, PT ;  /* 0x000000020f00720c */ /* 0x004fc80003f06270 */
[----:B------:R-:W-:-:S13]  /*0fd0*/  ISETP.LT.OR P0, PT, R15, R0, P0 ;  /* 0x000000000f00720c */ /* 0x000fda0000701670 */
[----:B------:R-:W0:Y:S02]  /*0fe0*/  @!P0 LDC.64 R10, c[0x0][0x388] ;  /* 0x0000e200ff0a8b82 */ /* 0x000e240000000a00 */
[----:B0-----:R-:W-:-:S05]  /*0ff0*/  @!P0 IMAD.WIDE R10, R15, 0x4, R10 ;  /* 0x000000040f0a8825 */ /* 0x001fca00078e020a */
[----:B-1----:R-:W2:Y:S01]  /*1000*/  @!P0 LDG.E R4, desc[UR10][R10.64] ;  /* 0x0000000a0a048981 */ /* 0x002ea2000c1e1900 */
[----:B------:R-:W-:Y:S02]  /*1010*/  UIADD3 UR5, UPT, UPT, UR5, 0x4, URZ ;  /* 0x0000000405057890 */ /* 0x000fe4000fffe0ff */
[----:B------:R-:W-:Y:S02]  /*1020*/  UPLOP3.LUT UP0, UPT, UPT, UPT, UPT, 0x40, 0x4 ;  /* 0x000000000004789c */ /* 0x000fe40003f0e870 */
[----:B------:R-:W-:Y:S01]  /*1030*/  UIADD3 UR5, UPT, UPT, UR5, 0x4, URZ ;  /* 0x0000000405057890 */ /* 0x000fe2000fffe0ff */
[----:B--2---:R-:W-:-:S05]  /*1040*/  @!P0 VIADD R13, R4, 0x1 ;  /* 0x00000001040d8836 */ /* 0x004fca0000000000 */
[----:B------:R3:W-:Y:S01]  /*1050*/  @!P0 STG.E desc[UR10][R10.64], R13 ;  /* 0x0000000d0a008986 */ /* 0x0007e2000c10190a */
[----:B------:R-:W-:-:S05]  /*1060*/  IADD3 R4, P0, PT, R6, 0x10, RZ ;  /* 0x0000001006047810 */ /* 0x000fca0007f1e0ff */
[----:B------:R-:W-:-:S08]  /*1070*/  IMAD.X R5, RZ, RZ, R7, P0 ;  /* 0x000000ffff057224 */ /* 0x000fd000000e0607 */
.L_x_5:
[----:B------:R-:W-:-:S09]  /*1080*/  UISETP.NE.OR UP0, UPT, UR5, URZ, UP0 ;  /* 0x000000ff0500728c */ /* 0x000fd20008705670 */
[----:B------:R-:W-:Y:S05]  /*1090*/  BRA.U !UP0, `(.L_x_1) ;  /* 0x0000000108947547 */ /* 0x000fea000b800000 */
.L_x_2:
[----:B0-234-:R-:W2:Y:S02]  /*10a0*/  LDG.E R3, desc[UR10][R4.64+-0x8] ;  /* 0xfffff80a04037981 */ /* 0x01dea4000c1e1900 */
        /* <DEDUP_REMOVED lines=26> */
[----:B-1----:R-:W0:Y:S02]  /*1250*/  @!P0 LDC.64 R8, c[0x0][0x388] ;  /* 0x0000e200ff088b82 */ /* 0x002e240000000a00 */
[----:B0-----:R-:W-:-:S05]  /*1260*/  @!P0 IMAD.WIDE R8, R13, 0x4, R8 ;  /* 0x000000040d088825 */ /* 0x001fca00078e0208 */
[----:B------:R-:W2:Y:S01]  /*1270*/  @!P0 LDG.E R10, desc[UR10][R8.64] ;  /* 0x0000000a080a8981 */ /* 0x000ea2000c1e1900 */
[----:B------:R-:W-:-:S04]  /*1280*/  UIADD3 UR5, UPT, UPT, UR5, 0x4, URZ ;  /* 0x0000000405057890 */ /* 0x000fc8000fffe0ff */
[----:B------:R-:W-:Y:S01]  /*1290*/  UISETP.NE.AND UP0, UPT, UR5, URZ, UPT ;  /* 0x000000ff0500728c */ /* 0x000fe2000bf05270 */
[----:B--2---:R-:W-:-:S05]  /*12a0*/  @!P0 IADD3 R11, PT, PT, R10, 0x1, RZ ;  /* 0x000000010a0b8810 */ /* 0x004fca0007ffe0ff */
[----:B------:R4:W-:Y:S01]  /*12b0*/  @!P0 STG.E desc[UR10][R8.64], R11 ;  /* 0x0000000b08008986 */ /* 0x0009e2000c10190a */
[----:B------:R-:W-:-:S05]  /*12c0*/  IADD3 R4, P0, PT, R4, 0x10, RZ ;  /* 0x0000001004047810 */ /* 0x000fca0007f1e0ff */
[----:B------:R-:W-:Y:S01]  /*12d0*/  IMAD.X R5, RZ, RZ, R5, P0 ;  /* 0x000000ffff057224 */ /* 0x000fe200000e0605 */
[----:B------:R-:W-:Y:S07]  /*12e0*/  BRA.U UP0, `(.L_x_2) ;  /* 0xfffffffd006c7547 */ /* 0x000fee000b83ffff */
.L_x_1:
[----:B------:R-:W-:-:S09]  /*12f0*/  UISETP.NE.AND UP0, UPT, UR8, URZ, UPT ;  /* 0x000000ff0800728c */ /* 0x000fd2000bf05270 */
[----:B------:R-:W-:Y:S05]  /*1300*/  BRA.U !UP0, `(.L_x_0) ;  /* 0x0000000108487547 */ /* 0x000fea000b800000 */
[----:B------:R-:W1:Y:S01]  /*1310*/  LDCU.64 UR6, c[0x0][0x380] ;  /* 0x00007000ff0677ac */ /* 0x000e620008000a00 */
[----:B------:R-:W-:Y:S02]  /*1320*/  UIADD3 UR8, UPT, UPT, -UR8, URZ, URZ ;  /* 0x000000ff08087290 */ /* 0x000fe4000fffe1ff */
[----:B-1----:R-:W-:-:S12]  /*1330*/  UIMAD.WIDE.U32 UR4, UR4, 0x4, UR6 ;  /* 0x00000004040478a5 */ /* 0x002fd8000f8e0006 */
.L_x_6:
[----:B--2-4-:R-:W-:Y:S02]  /*1340*/  IMAD.U32 R7, RZ, RZ, UR5 ;  /* 0x00000005ff077e24 */ /* 0x014fe4000f8e00ff */
[----:B------:R-:W-:-:S05]  /*1350*/  IMAD.U32 R6, RZ, RZ, UR4 ;  /* 0x00000004ff067e24 */ /* 0x000fca000f8e00ff */
[----:B0-----:R-:W2:Y:S02]  /*1360*/  LDG.E R7, desc[UR10][R6.64] ;  /* 0x0000000a06077981 */ /* 0x001ea4000c1e1900 */
[----:B--2---:R-:W-:-:S04]  /*1370*/  ISETP.GE.AND P0, PT, R7, R2, PT ;  /* 0x000000020700720c */ /* 0x004fc80003f06270 */
[----:B------:R-:W-:-:S13]  /*1380*/  ISETP.LT.OR P0, PT, R7, R0, P0 ;  /* 0x000000000700720c */ /* 0x000fda0000701670 */
[----:B-1----:R-:W0:Y:S02]  /*1390*/  @!P0 LDC.64 R4, c[0x0][0x388] ;  /* 0x0000e200ff048b82 */ /* 0x002e240000000a00 */
[----:B0-----:R-:W-:-:S05]  /*13a0*/  @!P0 IMAD.WIDE R4, R7, 0x4, R4 ;  /* 0x0000000407048825 */ /* 0x001fca00078e0204 */
[----:B---3--:R-:W2:Y:S01]  /*13b0*/  @!P0 LDG.E R3, desc[UR10][R4.64] ;  /* 0x0000000a04038981 */ /* 0x008ea2000c1e1900 */
[----:B------:R-:W-:Y:S02]  /*13c0*/  UIADD3 UR4, UP0, UPT, UR4, 0x4, URZ ;  /* 0x0000000404047890 */ /* 0x000fe4000ff1e0ff */
[----:B------:R-:W-:Y:S02]  /*13d0*/  UIADD3 UR8, UPT, UPT, UR8, 0x1, URZ ;  /* 0x0000000108087890 */ /* 0x000fe4000fffe0ff */
[----:B------:R-:W-:Y:S02]  /*13e0*/  UIADD3.X UR5, UPT, UPT, URZ, UR5, URZ, UP0, !UPT ;  /* 0x00000005ff057290 */ /* 0x000fe400087fe4ff */
[----:B------:R-:W-:Y:S01]  /*13f0*/  UISETP.NE.AND UP0, UPT, UR8, URZ, UPT ;  /* 0x000000ff0800728c */ /* 0x000fe2000bf05270 */
[----:B--2---:R-:W-:-:S05]  /*1400*/  @!P0 VIADD R3, R3, 0x1 ;  /* 0x0000000103038836 */ /* 0x004fca0000000000 */
[----:B------:R1:W-:Y:S03]  /*1410*/  @!P0 STG.E desc[UR10][R4.64], R3 ;  /* 0x0000000304008986 */ /* 0x0003e6000c10190a */
[----:B------:R-:W-:Y:S05]  /*1420*/  BRA.U UP0, `(.L_x_6) ;  /* 0xfffffffd00c47547 */ /* 0x000fea000b83ffff */
.L_x_0:
[----:B------:R-:W-:Y:S06]  /*1430*/  BAR.SYNC.DEFER_BLOCKING 0x0 ;  /* 0x0000000000007b1d */ /* 0x000fec0000010000 */
[----:B0-----:R-:W-:Y:S05]  /*1440*/  EXIT ;  /* 0x000000000000794d */ /* 0x001fea0003800000 */
.L_x_7:
[----:B------:R-:W-:-:S00]  /*1450*/  BRA `(.L_x_7) ;  /* 0xfffffffc00fc7947 */ /* 0x000fc0000383ffff */
[----:B------:R-:W-:-:S00]  /*1460*/  NOP ;  /* 0x0000000000007918 */ /* 0x000fc00000000000 */
        /* <DEDUP_REMOVED lines=9> */
.L_x_8:


//--------------------- .nv.shared.reserved.0     --------------------------
	.section	.nv.shared.reserved.0,"aw",@nobits
	.weak		__nv_reservedSMEM_offset_0_alias
	.size		__nv_reservedSMEM_offset_0_alias, 0, 64
	.other		__nv_reservedSMEM_offset_0_alias,@"STO_CUDA_RESERVED_SHARED STV_DEFAULT"
__nv_reservedSMEM_offset_0_alias:
	.zero		0
	.zero		64


//--------------------- .nv.constant0._Z9CountSortPiS_ii --------------------------
	.section	.nv.constant0._Z9CountSortPiS_ii,"a",@progbits
	.sectionflags	@""
	.align	4
.nv.constant0._Z9CountSortPiS_ii:
	.zero		920


//--------------------- SYMBOLS --------------------------

	.type		.nv.reservedSmem.offset0,@object
	.size		.nv.reservedSmem.offset0,0x4
